	.headerflags	@"EF_CUDA_TEXMODE_UNIFIED EF_CUDA_64BIT_ADDRESS EF_CUDA_ACCELERATORS EF_CUDA_SM90 EF_CUDA_VIRTUAL_SM(EF_CUDA_SM90)"
	.elftype	@"ET_EXEC"


//--------------------- .nv.info                  --------------------------
	.section	.nv.info,"",@"SHT_CUDA_INFO"
	.align	4


	//----- nvinfo : EIATTR_REGCOUNT
	.align		4
        /*0000*/ 	.byte	0x04, 0x2f
        /*0002*/ 	.short	(.L_1 - .L_0)
	.align		4
.L_0:
        /*0004*/ 	.word	index@(triton_poi_fused_relu_threshold_backward_2)
        /*0008*/ 	.word	0x0000000a


	//----- nvinfo : EIATTR_MIN_STACK_SIZE
	.align		4
.L_1:
        /*000c*/ 	.byte	0x04, 0x12
        /*000e*/ 	.short	(.L_3 - .L_2)
	.align		4
.L_2:
        /*0010*/ 	.word	index@(triton_poi_fused_relu_threshold_backward_2)
        /*0014*/ 	.word	0x00000000


	//----- nvinfo : EIATTR_FRAME_SIZE
	.align		4
.L_3:
        /*0018*/ 	.byte	0x04, 0x11
        /*001a*/ 	.short	(.L_5 - .L_4)
	.align		4
.L_4:
        /*001c*/ 	.word	index@(triton_poi_fused_relu_threshold_backward_2)
        /*0020*/ 	.word	0x00000000


	//----- nvinfo : EIATTR_MIN_STACK_SIZE
	.align		4
.L_5:
        /*0024*/ 	.byte	0x04, 0x12
        /*0026*/ 	.short	(.L_7 - .L_6)
	.align		4
.L_6:
        /*0028*/ 	.word	index@(triton_poi_fused_relu_threshold_backward_2)
        /*002c*/ 	.word	0x00000000
.L_7:


//--------------------- .nv.info.triton_poi_fused_relu_threshold_backward_2 --------------------------
	.section	.nv.info.triton_poi_fused_relu_threshold_backward_2,"",@"SHT_CUDA_INFO"
	.sectionflags	@""
	.align	4


	//----- nvinfo : EIATTR_CUDA_API_VERSION
	.align		4
        /*0000*/ 	.byte	0x04, 0x37
        /*0002*/ 	.short	(.L_9 - .L_8)
.L_8:
        /*0004*/ 	.word	0x0000007c


	//----- nvinfo : EIATTR_KPARAM_INFO
	.align		4
.L_9:
        /*0008*/ 	.byte	0x04, 0x17
        /*000a*/ 	.short	(.L_11 - .L_10)
.L_10:
        /*000c*/ 	.word	0x00000000
        /*0010*/ 	.short	0x0002
        /*0012*/ 	.short	0x0010
        /*0014*/ 	.byte	0x00, 0xf0, 0x11, 0x00


	//----- nvinfo : EIATTR_KPARAM_INFO
	.align		4
.L_11:
        /*0018*/ 	.byte	0x04, 0x17
        /*001a*/ 	.short	(.L_13 - .L_12)
.L_12:
        /*001c*/ 	.word	0x00000000
        /*0020*/ 	.short	0x0001
        /*0022*/ 	.short	0x0008
        /*0024*/ 	.byte	0x00, 0xf4, 0x21, 0x00


	//----- nvinfo : EIATTR_KPARAM_INFO
	.align		4
.L_13:
        /*0028*/ 	.byte	0x04, 0x17
        /*002a*/ 	.short	(.L_15 - .L_14)
.L_14:
        /*002c*/ 	.word	0x00000000
        /*0030*/ 	.short	0x0000
        /*0032*/ 	.short	0x0000
        /*0034*/ 	.byte	0x00, 0xf4, 0x21, 0x00


	//----- nvinfo : EIATTR_SPARSE_MMA_MASK
	.align		4
.L_15:
        /*0038*/ 	.byte	0x03, 0x50
        /*003a*/ 	.short	0x0000


	//----- nvinfo : EIATTR_MAXREG_COUNT
	.align		4
        /*003c*/ 	.byte	0x03, 0x1b
        /*003e*/ 	.short	0x00ff


	//----- nvinfo : EIATTR_EXIT_INSTR_OFFSETS
	.align		4
        /*0040*/ 	.byte	0x04, 0x1c
        /*0042*/ 	.short	(.L_17 - .L_16)


	//   ....[0]....
.L_16:
        /*0044*/ 	.word	0x00000180


	//   ....[1]....
        /*0048*/ 	.word	0x000001a0


	//----- nvinfo : EIATTR_REQNTID
	.align		4
.L_17:
        /*004c*/ 	.byte	0x04, 0x10
        /*004e*/ 	.short	(.L_19 - .L_18)
.L_18:
        /*0050*/ 	.word	0x00000080
        /*0054*/ 	.word	0x00000001
        /*0058*/ 	.word	0x00000001


	//----- nvinfo : EIATTR_CBANK_PARAM_SIZE
	.align		4
.L_19:
        /*005c*/ 	.byte	0x03, 0x19
        /*005e*/ 	.short	0x0014


	//----- nvinfo : EIATTR_PARAM_CBANK
	.align		4
        /*0060*/ 	.byte	0x04, 0x0a
        /*0062*/ 	.short	(.L_21 - .L_20)
	.align		4
.L_20:
        /*0064*/ 	.word	index@(.nv.constant0.triton_poi_fused_relu_threshold_backward_2)
        /*0068*/ 	.short	0x0210
        /*006a*/ 	.short	0x0014


	//----- nvinfo : EIATTR_SW_WAR
	.align		4
.L_21:
        /*006c*/ 	.byte	0x04, 0x36
        /*006e*/ 	.short	(.L_23 - .L_22)
.L_22:
        /*0070*/ 	.word	0x00000008
.L_23:


//--------------------- .nv.callgraph             --------------------------
	.section	.nv.callgraph,"",@"SHT_CUDA_CALLGRAPH"
	.align	4
	.sectionentsize	8
	.align		4
        /*0000*/ 	.word	0x00000000
	.align		4
        /*0004*/ 	.word	0xffffffff
	.align		4
        /*0008*/ 	.word	0x00000000
	.align		4
        /*000c*/ 	.word	0xfffffffe
	.align		4
        /*0010*/ 	.word	0x00000000
	.align		4
        /*0014*/ 	.word	0xfffffffd
	.align		4
        /*0018*/ 	.word	0x00000000
	.align		4
        /*001c*/ 	.word	0xfffffffc


//--------------------- .text.triton_poi_fused_relu_threshold_backward_2 --------------------------
	.section	.text.triton_poi_fused_relu_threshold_backward_2,"ax",@progbits
	.align	128
        .global         triton_poi_fused_relu_threshold_backward_2
        .type           triton_poi_fused_relu_threshold_backward_2,@function
        .size           triton_poi_fused_relu_threshold_backward_2,(.L_x_1 - triton_poi_fused_relu_threshold_backward_2)
        .other          triton_poi_fused_relu_threshold_backward_2,@"STO_CUDA_ENTRY STV_DEFAULT"
triton_poi_fused_relu_threshold_backward_2:
.text.triton_poi_fused_relu_threshold_backward_2:
[----:B------:R-:W0:Y:S02]  /*0000*/  LDC R1, c[0x0][0x28] ;  /* 0x00000a00ff017b82 */ /* 0x000e240000000800 */
[----:B------:R-:W1:Y:S01]  /*0010*/  S2R R0, SR_TID.X ;  /* 0x0000000000007919 */ /* 0x000e620000002100 */
[----:B------:R-:W2:Y:S01]  /*0020*/  LDC.64 R2, c[0x0][0x210] ;  /* 0x00008400ff027b82 */ /* 0x000ea20000000a00 */
[----:B------:R-:W-:Y:S01]  /*0030*/  CS2R R6, SRZ ;  /* 0x0000000000067805 */ /* 0x000fe2000001ff00 */
[----:B------:R-:W-:Y:S01]  /*0040*/  ULDC.64 UR4, c[0x0][0x208] ;  /* 0x0000820000047ab9 */ /* 0x000fe20000000a00 */
[----:B------:R-:W3:Y:S01]  /*0050*/  S2R R5, SR_CTAID.X ;  /* 0x0000000000057919 */ /* 0x000ee20000002500 */
[----:B------:R-:W-:Y:S01]  /*0060*/  ULDC.64 UR6, c[0x0][0x218] ;  /* 0x0000860000067ab9 */ /* 0x000fe20000000a00 */
[----:B-1----:R-:W-:-:S05]  /*0070*/  IMAD.SHL.U32 R0, R0, 0x2, RZ ;  /* 0x0000000200007824 */ /* 0x002fca00078e00ff */
[----:B------:R-:W-:-:S05]  /*0080*/  LOP3.LUT R0, R0, 0xfe, RZ, 0xc0, !PT ;  /* 0x000000fe00007812 */ /* 0x000fca00078ec0ff */
[----:B---3--:R-:W-:-:S04]  /*0090*/  IMAD R5, R5, 0x100, R0 ;  /* 0x0000010005057824 */ /* 0x008fc800078e0200 */
[C---:B--2---:R-:W-:Y:S01]  /*00a0*/  IMAD.WIDE R2, R5.reuse, 0x4, R2 ;  /* 0x0000000405027825 */ /* 0x044fe200078e0202 */
[----:B------:R-:W-:-:S13]  /*00b0*/  ISETP.GE.AND P0, PT, R5, 0x100, PT ;  /* 0x000001000500780c */ /* 0x000fda0003f06270 */
[----:B------:R-:W2:Y:S01]  /*00c0*/  @!P0 LDG.E.64 R6, desc[UR4][R2.64] ;  /* 0x0000000402068981 */ /* 0x000ea2000c1e1b00 */
[----:B------:R-:W-:-:S04]  /*00d0*/  IADD3 R4, P3, R5, UR6, RZ ;  /* 0x0000000605047c10 */ /* 0x000fc8000ff7e0ff */
[----:B------:R-:W-:Y:S02]  /*00e0*/  LEA.HI.X.SX32 R5, R5, UR7, 0x1, P3 ;  /* 0x0000000705057c11 */ /* 0x000fe400098f0eff */
[C---:B--2---:R-:W-:Y:S02]  /*00f0*/  FSETP.GEU.AND P2, PT, R6.reuse, RZ, PT ;  /* 0x000000ff0600720b */ /* 0x044fe40003f4e000 */
[C---:B------:R-:W-:Y:S02]  /*0100*/  FSETP.GEU.AND P1, PT, R7.reuse, RZ, PT ;  /* 0x000000ff0700720b */ /* 0x040fe40003f2e000 */
[----:B------:R-:W-:Y:S02]  /*0110*/  FSEL R6, R6, RZ, P2 ;  /* 0x000000ff06067208 */ /* 0x000fe40001000000 */
[----:B------:R-:W-:Y:S02]  /*0120*/  FSEL R7, R7, RZ, P1 ;  /* 0x000000ff07077208 */ /* 0x000fe40000800000 */
[----:B------:R-:W-:-:S02]  /*0130*/  FSETP.GTU.AND P2, PT, R6, RZ, PT ;  /* 0x000000ff0600720b */ /* 0x000fc40003f4c000 */
[----:B------:R-:W-:Y:S02]  /*0140*/  FSETP.GTU.AND P1, PT, R7, RZ, PT ;  /* 0x000000ff0700720b */ /* 0x000fe40003f2c000 */
[----:B------:R-:W-:Y:S02]  /*0150*/  SEL R0, RZ, 0x1, P2 ;  /* 0x00000001ff007807 */ /* 0x000fe40001000000 */
[----:B------:R-:W-:-:S05]  /*0160*/  SEL R7, RZ, 0x100, P1 ;  /* 0x00000100ff077807 */ /* 0x000fca0000800000 */
[----:B------:R-:W-:Y:S01]  /*0170*/  IMAD.IADD R7, R0, 0x1, R7 ;  /* 0x0000000100077824 */ /* 0x000fe200078e0207 */
[----:B------:R-:W-:Y:S06]  /*0180*/  @P0 EXIT ;  /* 0x000000000000094d */ /* 0x000fec0003800000 */
[----:B------:R-:W-:Y:S01]  /*0190*/  STG.E.U16 desc[UR4][R4.64], R7 ;  /* 0x0000000704007986 */ /* 0x000fe2000c101504 */
[----:B------:R-:W-:Y:S05]  /*01a0*/  EXIT ;  /* 0x000000000000794d */ /* 0x000fea0003800000 */
.L_x_0:
[----:B------:R-:W-:-:S00]  /*01b0*/  BRA `(.L_x_0) ;  /* 0xfffffffc00fc7947 */ /* 0x000fc0000383ffff */
[----:B------:R-:W-:-:S00]  /*01c0*/  NOP ;  /* 0x0000000000007918 */ /* 0x000fc00000000000 */
        /* <DEDUP_REMOVED lines=11> */
.L_x_1:


//--------------------- .nv.constant0.triton_poi_fused_relu_threshold_backward_2 --------------------------
	.section	.nv.constant0.triton_poi_fused_relu_threshold_backward_2,"a",@progbits
	.sectionflags	@""
	.align	4
.nv.constant0.triton_poi_fused_relu_threshold_backward_2:
	.zero		548
